//
// Generated by NVIDIA NVVM Compiler
//
// Compiler Build ID: CL-36424714
// Cuda compilation tools, release 13.0, V13.0.88
// Based on NVVM 20.0.0
//

.version 9.0
.target sm_100
.address_size 64

	// .globl	_Z20kernel_update_modelsP6float4S0_i

.visible .entry _Z20kernel_update_modelsP6float4S0_i(
	.param .u64 .ptr .align 1 _Z20kernel_update_modelsP6float4S0_i_param_0,
	.param .u64 .ptr .align 1 _Z20kernel_update_modelsP6float4S0_i_param_1,
	.param .u32 _Z20kernel_update_modelsP6float4S0_i_param_2
)
{
	.reg .pred 	%p<2>;
	.reg .b32 	%r<5>;
	.reg .b32 	%f<6>;
	.reg .b64 	%rd<11>;

	ld.param.u64 	%rd2, [_Z20kernel_update_modelsP6float4S0_i_param_0];
	ld.param.u64 	%rd3, [_Z20kernel_update_modelsP6float4S0_i_param_1];
	ld.param.s32 	%rd4, [_Z20kernel_update_modelsP6float4S0_i_param_2];
	mov.u32 	%r1, %tid.x;
	mov.u32 	%r2, %ctaid.x;
	mov.u32 	%r3, %ntid.x;
	mad.lo.s32 	%r4, %r2, %r3, %r1;
	cvt.u64.u32 	%rd1, %r4;
	setp.ge.u64 	%p1, %rd1, %rd4;
	@%p1 bra 	$L__BB0_2;
	cvta.to.global.u64 	%rd5, %rd2;
	cvta.to.global.u64 	%rd6, %rd3;
	shl.b64 	%rd7, %rd1, 4;
	add.s64 	%rd8, %rd5, %rd7;
	.pragma "used_bytes_mask 4095";
	ld.global.v4.f32 	{%f1, %f2, %f3, %f4}, [%rd8];
	shl.b64 	%rd9, %rd1, 6;
	add.s64 	%rd10, %rd6, %rd9;
	mov.f32 	%f5, 0f3F800000;
	st.global.v4.f32 	[%rd10+48], {%f1, %f2, %f3, %f5};
	bar.sync 	0;
$L__BB0_2:
	ret;

}


// ===== COMPILED SASS (sm_100) =====

	.target	sm_100

	.elftype	@"ET_EXEC"


//--------------------- .note.nv.tkinfo           --------------------------
	.section	.note.nv.tkinfo,"",@"SHT_NOTE"
	.sectionflags	@"SHF_NOTE_NV_TKINFO"
	.tkinfo
        /*0018*/ 	.word	0x00000002
        /*0030*/ 	.string	""
        /*0030*/ 	.string	"ptxas"
        /*0030*/ 	.string	"Cuda compilation tools, release 13.0, V13.0.88"
        /*0030*/ 	.string	"Build cuda_13.0.r13.0/compiler.36424714_0"
        /*0030*/ 	.string	"-arch sm_100 -m 64 "



//--------------------- .note.nv.cuinfo           --------------------------
	.section	.note.nv.cuinfo,"",@"SHT_NOTE"
	.sectionflags	@"SHF_NOTE_NV_CUINFO"
        /*0018*/ 	.short	0x0002
        /*001a*/ 	.short	0x0064
        /*001c*/ 	.short	0x0082
	.zero		2


//--------------------- .nv.info                  --------------------------
	.section	.nv.info,"",@"SHT_CUDA_INFO"
	.align	4


	//----- nvinfo : EIATTR_REGCOUNT
	.align		4
        /*0000*/ 	.byte	0x04, 0x2f
        /*0002*/ 	.short	(.L_1 - .L_0)
	.align		4
.L_0:
        /*0004*/ 	.word	index@(_Z20kernel_update_modelsP6float4S0_i)
        /*0008*/ 	.word	0x0000000e


	//----- nvinfo : EIATTR_FRAME_SIZE
	.align		4
.L_1:
        /*000c*/ 	.byte	0x04, 0x11
        /*000e*/ 	.short	(.L_3 - .L_2)
	.align		4
.L_2:
        /*0010*/ 	.word	index@(_Z20kernel_update_modelsP6float4S0_i)
        /*0014*/ 	.word	0x00000000


	//----- nvinfo : EIATTR_MIN_STACK_SIZE
	.align		4
.L_3:
        /*0018*/ 	.byte	0x04, 0x12
        /*001a*/ 	.short	(.L_5 - .L_4)
	.align		4
.L_4:
        /*001c*/ 	.word	index@(_Z20kernel_update_modelsP6float4S0_i)
        /*0020*/ 	.word	0x00000000
.L_5:


//--------------------- .nv.compat                --------------------------
	.section	.nv.compat,"",@"SHT_CUDA_COMPAT_INFO"
	.align	4
        /*0000*/ 	.byte	0x02, 0x09, 0x00, 0x00, 0x02, 0x02, 0x01, 0x00, 0x02, 0x05, 0x05, 0x00, 0x03, 0x07, 0x01, 0x01
        /*0010*/ 	.byte	0x02, 0x03, 0x00, 0x00, 0x02, 0x06, 0x01, 0x00, 0x04, 0x0b, 0x08, 0x00, 0x09, 0x00, 0x00, 0x00
        /*0020*/ 	.byte	0x00, 0x00, 0x00, 0x00


//--------------------- .nv.info._Z20kernel_update_modelsP6float4S0_i --------------------------
	.section	.nv.info._Z20kernel_update_modelsP6float4S0_i,"",@"SHT_CUDA_INFO"
	.sectionflags	@""
	.align	4


	//----- nvinfo : EIATTR_CUDA_API_VERSION
	.align		4
        /*0000*/ 	.byte	0x04, 0x37
        /*0002*/ 	.short	(.L_7 - .L_6)
.L_6:
        /*0004*/ 	.word	0x00000082


	//----- nvinfo : EIATTR_KPARAM_INFO
	.align		4
.L_7:
        /*0008*/ 	.byte	0x04, 0x17
        /*000a*/ 	.short	(.L_9 - .L_8)
.L_8:
        /*000c*/ 	.word	0x00000000
        /*0010*/ 	.short	0x0002
        /*0012*/ 	.short	0x0010
        /*0014*/ 	.byte	0x00, 0xf0, 0x11, 0x00


	//----- nvinfo : EIATTR_KPARAM_INFO
	.align		4
.L_9:
        /*0018*/ 	.byte	0x04, 0x17
        /*001a*/ 	.short	(.L_11 - .L_10)
.L_10:
        /*001c*/ 	.word	0x00000000
        /*0020*/ 	.short	0x0001
        /*0022*/ 	.short	0x0008
        /*0024*/ 	.byte	0x00, 0xf5, 0x21, 0x00


	//----- nvinfo : EIATTR_KPARAM_INFO
	.align		4
.L_11:
        /*0028*/ 	.byte	0x04, 0x17
        /*002a*/ 	.short	(.L_13 - .L_12)
.L_12:
        /*002c*/ 	.word	0x00000000
        /*0030*/ 	.short	0x0000
        /*0032*/ 	.short	0x0000
        /*0034*/ 	.byte	0x00, 0xf5, 0x21, 0x00


	//----- nvinfo : EIATTR_SPARSE_MMA_MASK
	.align		4
.L_13:
        /*0038*/ 	.byte	0x03, 0x50
        /*003a*/ 	.short	0x0000


	//----- nvinfo : EIATTR_MAXREG_COUNT
	.align		4
        /*003c*/ 	.byte	0x03, 0x1b
        /*003e*/ 	.short	0x00ff


	//----- nvinfo : EIATTR_NUM_BARRIERS
	.align		4
        /*0040*/ 	.byte	0x02, 0x4c
        /*0042*/ 	.byte	0x01
	.zero		1


	//----- nvinfo : EIATTR_MERCURY_ISA_VERSION
	.align		4
        /*0044*/ 	.byte	0x03, 0x5f
        /*0046*/ 	.short	0x0101


	//----- nvinfo : EIATTR_UNUSED_LOAD_BYTE_OFFSET
	.align		4
        /*0048*/ 	.byte	0x04, 0x44
        /*004a*/ 	.short	(.L_15 - .L_14)


	//   ....[0]....
.L_14:
        /*004c*/ 	.word	0x000000e0
        /*0050*/ 	.word	0x00000fff


	//----- nvinfo : EIATTR_VRC_CTA_INIT_COUNT
	.align		4
.L_15:
        /*0054*/ 	.byte	0x02, 0x4a
	.zero		1
	.zero		1


	//----- nvinfo : EIATTR_EXIT_INSTR_OFFSETS
	.align		4
        /*0058*/ 	.byte	0x04, 0x1c
        /*005a*/ 	.short	(.L_17 - .L_16)


	//   ....[0]....
.L_16:
        /*005c*/ 	.word	0x00000090


	//   ....[1]....
        /*0060*/ 	.word	0x00000140


	//----- nvinfo : EIATTR_CBANK_PARAM_SIZE
	.align		4
.L_17:
        /*0064*/ 	.byte	0x03, 0x19
        /*0066*/ 	.short	0x0014


	//----- nvinfo : EIATTR_PARAM_CBANK
	.align		4
        /*0068*/ 	.byte	0x04, 0x0a
        /*006a*/ 	.short	(.L_19 - .L_18)
	.align		4
.L_18:
        /*006c*/ 	.word	index@(.nv.constant0._Z20kernel_update_modelsP6float4S0_i)
        /*0070*/ 	.short	0x0380
        /*0072*/ 	.short	0x0014


	//----- nvinfo : EIATTR_SW_WAR
	.align		4
.L_19:
        /*0074*/ 	.byte	0x04, 0x36
        /*0076*/ 	.short	(.L_21 - .L_20)
.L_20:
        /*0078*/ 	.word	0x00000008
.L_21:


//--------------------- .nv.callgraph             --------------------------
	.section	.nv.callgraph,"",@"SHT_CUDA_CALLGRAPH"
	.align	4
	.sectionentsize	8
	.align		4
        /*0000*/ 	.word	0x00000000
	.align		4
        /*0004*/ 	.word	0xffffffff
	.align		4
        /*0008*/ 	.word	0x00000000
	.align		4
        /*000c*/ 	.word	0xfffffffe
	.align		4
        /*0010*/ 	.word	0x00000000
	.align		4
        /*0014*/ 	.word	0xfffffffd
	.align		4
        /*0018*/ 	.word	0x00000000
	.align		4
        /*001c*/ 	.word	0xfffffffc


//--------------------- .text._Z20kernel_update_modelsP6float4S0_i --------------------------
	.section	.text._Z20kernel_update_modelsP6float4S0_i,"ax",@progbits
	.align	128
        .global         _Z20kernel_update_modelsP6float4S0_i
        .type           _Z20kernel_update_modelsP6float4S0_i,@function
        .size           _Z20kernel_update_modelsP6float4S0_i,(.L_x_1 - _Z20kernel_update_modelsP6float4S0_i)
        .other          _Z20kernel_update_modelsP6float4S0_i,@"STO_CUDA_ENTRY STV_DEFAULT"
_Z20kernel_update_modelsP6float4S0_i:
.text._Z20kernel_update_modelsP6float4S0_i:
[----:B------:R-:W-:Y:S01]  /*0000*/  LDC R1, c[0x0][0x37c] ;  /* 0x0000df00ff017b82 */ /* 0x000fe20000000800 */
[----:B------:R-:W0:Y:S07]  /*0010*/  S2R R0, SR_TID.X ;  /* 0x0000000000007919 */ /* 0x000e2e0000002100 */
[----:B------:R-:W0:Y:S01]  /*0020*/  S2UR UR4, SR_CTAID.X ;  /* 0x00000000000479c3 */ /* 0x000e220000002500 */
[----:B------:R-:W1:Y:S07]  /*0030*/  LDCU UR5, c[0x0][0x390] ;  /* 0x00007200ff0577ac */ /* 0x000e6e0008000800 */
[----:B------:R-:W0:Y:S02]  /*0040*/  LDC R3, c[0x0][0x360] ;  /* 0x0000d800ff037b82 */ /* 0x000e240000000800 */
[----:B0-----:R-:W-:Y:S01]  /*0050*/  IMAD R0, R3, UR4, R0 ;  /* 0x0000000403007c24 */ /* 0x001fe2000f8e0200 */
[----:B-1----:R-:W-:-:S04]  /*0060*/  USHF.R.S32.HI UR4, URZ, 0x1f, UR5 ;  /* 0x0000001fff047899 */ /* 0x002fc80008011405 */
[----:B------:R-:W-:-:S04]  /*0070*/  ISETP.GE.U32.AND P0, PT, R0, UR5, PT ;  /* 0x0000000500007c0c */ /* 0x000fc8000bf06070 */
[----:B------:R-:W-:-:S13]  /*0080*/  ISETP.GE.U32.AND.EX P0, PT, RZ, UR4, PT, P0 ;  /* 0x00000004ff007c0c */ /* 0x000fda000bf06100 */
[----:B------:R-:W-:Y:S05]  /*0090*/  @P0 EXIT ;  /* 0x000000000000094d */ /* 0x000fea0003800000 */
[----:B------:R-:W0:Y:S01]  /*00a0*/  LDCU.128 UR8, c[0x0][0x380] ;  /* 0x00007000ff0877ac */ /* 0x000e220008000c00 */
[----:B------:R-:W1:Y:S01]  /*00b0*/  LDCU.64 UR4, c[0x0][0x358] ;  /* 0x00006b00ff0477ac */ /* 0x000e620008000a00 */
[----:B0-----:R-:W-:-:S04]  /*00c0*/  LEA R2, P0, R0, UR8, 0x4 ;  /* 0x0000000800027c11 */ /* 0x001fc8000f8020ff */
[----:B------:R-:W-:-:S05]  /*00d0*/  LEA.HI.X R3, R0, UR9, RZ, 0x4, P0 ;  /* 0x0000000900037c11 */ /* 0x000fca00080f24ff */
[----:B-1----:R-:W2:Y:S01]  /*00e0*/  LDG.E.128 R8, desc[UR4][R2.64] ;  /* 0x0000000402087981 */ /* 0x002ea2000c1e1d00 */
[----:B------:R-:W-:-:S04]  /*00f0*/  LEA R4, P0, R0, UR10, 0x6 ;  /* 0x0000000a00047c11 */ /* 0x000fc8000f8030ff */
[----:B------:R-:W-:Y:S01]  /*0100*/  LEA.HI.X R5, R0, UR11, RZ, 0x6, P0 ;  /* 0x0000000b00057c11 */ /* 0x000fe200080f34ff */
[----:B--2---:R-:W-:-:S05]  /*0110*/  IMAD.MOV.U32 R11, RZ, RZ, 0x3f800000 ;  /* 0x3f800000ff0b7424 */ /* 0x004fca00078e00ff */
[----:B------:R-:W-:Y:S01]  /*0120*/  STG.E.128 desc[UR4][R4.64+0x30], R8 ;  /* 0x0000300804007986 */ /* 0x000fe2000c101d04 */
[----:B------:R-:W-:Y:S06]  /*0130*/  BAR.SYNC.DEFER_BLOCKING 0x0 ;  /* 0x0000000000007b1d */ /* 0x000fec0000010000 */
[----:B------:R-:W-:Y:S05]  /*0140*/  EXIT ;  /* 0x000000000000794d */ /* 0x000fea0003800000 */
.L_x_0:
[----:B------:R-:W-:-:S00]  /*0150*/  BRA `(.L_x_0) ;  /* 0xfffffffc00fc7947 */ /* 0x000fc0000383ffff */
[----:B------:R-:W-:-:S00]  /*0160*/  NOP ;  /* 0x0000000000007918 */ /* 0x000fc00000000000 */
        /* <DEDUP_REMOVED lines=9> */
.L_x_1:


//--------------------- .nv.shared.reserved.0     --------------------------
	.section	.nv.shared.reserved.0,"aw",@nobits
	.weak		__nv_reservedSMEM_offset_0_alias
	.size		__nv_reservedSMEM_offset_0_alias, 0, 64
	.other		__nv_reservedSMEM_offset_0_alias,@"STO_CUDA_RESERVED_SHARED STV_DEFAULT"
__nv_reservedSMEM_offset_0_alias:
	.zero		0
	.zero		64


//--------------------- .nv.constant0._Z20kernel_update_modelsP6float4S0_i --------------------------
	.section	.nv.constant0._Z20kernel_update_modelsP6float4S0_i,"a",@progbits
	.sectionflags	@""
	.align	4
.nv.constant0._Z20kernel_update_modelsP6float4S0_i:
	.zero		916


//--------------------- SYMBOLS --------------------------

	.type		.nv.reservedSmem.offset0,@object
	.size		.nv.reservedSmem.offset0,0x4
